	.headerflags	@"EF_CUDA_TEXMODE_UNIFIED EF_CUDA_64BIT_ADDRESS EF_CUDA_ACCELERATORS EF_CUDA_SM90 EF_CUDA_VIRTUAL_SM(EF_CUDA_SM90)"
	.elftype	@"ET_EXEC"


//--------------------- .nv.info                  --------------------------
	.section	.nv.info,"",@"SHT_CUDA_INFO"
	.align	4


	//----- nvinfo : EIATTR_REGCOUNT
	.align		4
        /*0000*/ 	.byte	0x04, 0x2f
        /*0002*/ 	.short	(.L_1 - .L_0)
	.align		4
.L_0:
        /*0004*/ 	.word	index@(triton_poi_fused_convolution_8)
        /*0008*/ 	.word	0x00000028


	//----- nvinfo : EIATTR_MIN_STACK_SIZE
	.align		4
.L_1:
        /*000c*/ 	.byte	0x04, 0x12
        /*000e*/ 	.short	(.L_3 - .L_2)
	.align		4
.L_2:
        /*0010*/ 	.word	index@(triton_poi_fused_convolution_8)
        /*0014*/ 	.word	0x00000000


	//----- nvinfo : EIATTR_FRAME_SIZE
	.align		4
.L_3:
        /*0018*/ 	.byte	0x04, 0x11
        /*001a*/ 	.short	(.L_5 - .L_4)
	.align		4
.L_4:
        /*001c*/ 	.word	index@(triton_poi_fused_convolution_8)
        /*0020*/ 	.word	0x00000000


	//----- nvinfo : EIATTR_MIN_STACK_SIZE
	.align		4
.L_5:
        /*0024*/ 	.byte	0x04, 0x12
        /*0026*/ 	.short	(.L_7 - .L_6)
	.align		4
.L_6:
        /*0028*/ 	.word	index@(triton_poi_fused_convolution_8)
        /*002c*/ 	.word	0x00000000
.L_7:


//--------------------- .nv.info.triton_poi_fused_convolution_8 --------------------------
	.section	.nv.info.triton_poi_fused_convolution_8,"",@"SHT_CUDA_INFO"
	.sectionflags	@""
	.align	4


	//----- nvinfo : EIATTR_CUDA_API_VERSION
	.align		4
        /*0000*/ 	.byte	0x04, 0x37
        /*0002*/ 	.short	(.L_9 - .L_8)
.L_8:
        /*0004*/ 	.word	0x0000007c


	//----- nvinfo : EIATTR_KPARAM_INFO
	.align		4
.L_9:
        /*0008*/ 	.byte	0x04, 0x17
        /*000a*/ 	.short	(.L_11 - .L_10)
.L_10:
        /*000c*/ 	.word	0x00000000
        /*0010*/ 	.short	0x0004
        /*0012*/ 	.short	0x001c
        /*0014*/ 	.byte	0x00, 0xf0, 0x11, 0x00


	//----- nvinfo : EIATTR_KPARAM_INFO
	.align		4
.L_11:
        /*0018*/ 	.byte	0x04, 0x17
        /*001a*/ 	.short	(.L_13 - .L_12)
.L_12:
        /*001c*/ 	.word	0x00000000
        /*0020*/ 	.short	0x0003
        /*0022*/ 	.short	0x0018
        /*0024*/ 	.byte	0x00, 0xf0, 0x11, 0x00


	//----- nvinfo : EIATTR_KPARAM_INFO
	.align		4
.L_13:
        /*0028*/ 	.byte	0x04, 0x17
        /*002a*/ 	.short	(.L_15 - .L_14)
.L_14:
        /*002c*/ 	.word	0x00000000
        /*0030*/ 	.short	0x0002
        /*0032*/ 	.short	0x0010
        /*0034*/ 	.byte	0x00, 0xf4, 0x21, 0x00


	//----- nvinfo : EIATTR_KPARAM_INFO
	.align		4
.L_15:
        /*0038*/ 	.byte	0x04, 0x17
        /*003a*/ 	.short	(.L_17 - .L_16)
.L_16:
        /*003c*/ 	.word	0x00000000
        /*0040*/ 	.short	0x0001
        /*0042*/ 	.short	0x0008
        /*0044*/ 	.byte	0x00, 0xf4, 0x21, 0x00


	//----- nvinfo : EIATTR_KPARAM_INFO
	.align		4
.L_17:
        /*0048*/ 	.byte	0x04, 0x17
        /*004a*/ 	.short	(.L_19 - .L_18)
.L_18:
        /*004c*/ 	.word	0x00000000
        /*0050*/ 	.short	0x0000
        /*0052*/ 	.short	0x0000
        /*0054*/ 	.byte	0x00, 0xf4, 0x21, 0x00


	//----- nvinfo : EIATTR_SPARSE_MMA_MASK
	.align		4
.L_19:
        /*0058*/ 	.byte	0x03, 0x50
        /*005a*/ 	.short	0x0000


	//----- nvinfo : EIATTR_MAXREG_COUNT
	.align		4
        /*005c*/ 	.byte	0x03, 0x1b
        /*005e*/ 	.short	0x00ff


	//----- nvinfo : EIATTR_EXIT_INSTR_OFFSETS
	.align		4
        /*0060*/ 	.byte	0x04, 0x1c
        /*0062*/ 	.short	(.L_21 - .L_20)


	//   ....[0]....
.L_20:
        /*0064*/ 	.word	0x00000980


	//   ....[1]....
        /*0068*/ 	.word	0x000009a0


	//----- nvinfo : EIATTR_REQNTID
	.align		4
.L_21:
        /*006c*/ 	.byte	0x04, 0x10
        /*006e*/ 	.short	(.L_23 - .L_22)
.L_22:
        /*0070*/ 	.word	0x00000100
        /*0074*/ 	.word	0x00000001
        /*0078*/ 	.word	0x00000001


	//----- nvinfo : EIATTR_CBANK_PARAM_SIZE
	.align		4
.L_23:
        /*007c*/ 	.byte	0x03, 0x19
        /*007e*/ 	.short	0x0020


	//----- nvinfo : EIATTR_PARAM_CBANK
	.align		4
        /*0080*/ 	.byte	0x04, 0x0a
        /*0082*/ 	.short	(.L_25 - .L_24)
	.align		4
.L_24:
        /*0084*/ 	.word	index@(.nv.constant0.triton_poi_fused_convolution_8)
        /*0088*/ 	.short	0x0210
        /*008a*/ 	.short	0x0020


	//----- nvinfo : EIATTR_SW_WAR
	.align		4
.L_25:
        /*008c*/ 	.byte	0x04, 0x36
        /*008e*/ 	.short	(.L_27 - .L_26)
.L_26:
        /*0090*/ 	.word	0x00000008
.L_27:


//--------------------- .nv.callgraph             --------------------------
	.section	.nv.callgraph,"",@"SHT_CUDA_CALLGRAPH"
	.align	4
	.sectionentsize	8
	.align		4
        /*0000*/ 	.word	0x00000000
	.align		4
        /*0004*/ 	.word	0xffffffff
	.align		4
        /*0008*/ 	.word	0x00000000
	.align		4
        /*000c*/ 	.word	0xfffffffe
	.align		4
        /*0010*/ 	.word	0x00000000
	.align		4
        /*0014*/ 	.word	0xfffffffd
	.align		4
        /*0018*/ 	.word	0x00000000
	.align		4
        /*001c*/ 	.word	0xfffffffc


//--------------------- .text.triton_poi_fused_convolution_8 --------------------------
	.section	.text.triton_poi_fused_convolution_8,"ax",@progbits
	.sectionflags	@"SHF_BARRIERS=1"
	.align	128
        .global         triton_poi_fused_convolution_8
        .type           triton_poi_fused_convolution_8,@function
        .size           triton_poi_fused_convolution_8,(.L_x_1 - triton_poi_fused_convolution_8)
        .other          triton_poi_fused_convolution_8,@"STO_CUDA_ENTRY STV_DEFAULT"
triton_poi_fused_convolution_8:
.text.triton_poi_fused_convolution_8:
[----:B------:R-:W0:Y:S01]  /*0000*/  LDC R1, c[0x0][0x28] ;  /* 0x00000a00ff017b82 */ /* 0x000e220000000800 */
[----:B------:R-:W1:Y:S07]  /*0010*/  S2R R30, SR_CTAID.Y ;  /* 0x00000000001e7919 */ /* 0x000e6e0000002600 */
[----:B------:R-:W2:Y:S01]  /*0020*/  LDC.64 R22, c[0x0][0x210] ;  /* 0x00008400ff167b82 */ /* 0x000ea20000000a00 */
[----:B------:R-:W-:Y:S02]  /*0030*/  CS2R R12, SRZ ;  /* 0x00000000000c7805 */ /* 0x000fe4000001ff00 */
[----:B------:R-:W-:Y:S01]  /*0040*/  CS2R R14, SRZ ;  /* 0x00000000000e7805 */ /* 0x000fe2000001ff00 */
[----:B------:R-:W3:Y:S01]  /*0050*/  S2R R24, SR_TID.X ;  /* 0x0000000000187919 */ /* 0x000ee20000002100 */
[----:B------:R-:W-:Y:S01]  /*0060*/  ULDC.64 UR6, c[0x0][0x208] ;  /* 0x0000820000067ab9 */ /* 0x000fe20000000a00 */
[----:B------:R-:W-:-:S02]  /*0070*/  CS2R R8, SRZ ;  /* 0x0000000000087805 */ /* 0x000fc4000001ff00 */
[----:B------:R-:W-:Y:S01]  /*0080*/  CS2R R10, SRZ ;  /* 0x00000000000a7805 */ /* 0x000fe2000001ff00 */
[----:B------:R-:W4:Y:S01]  /*0090*/  S2R R29, SR_CTAID.X ;  /* 0x00000000001d7919 */ /* 0x000f220000002500 */
[----:B-1----:R-:W-:Y:S02]  /*00a0*/  IMAD.SHL.U32 R30, R30, 0x10, RZ ;  /* 0x000000101e1e7824 */ /* 0x002fe400078e00ff */
[----:B---3--:R-:W-:Y:S01]  /*00b0*/  IMAD.SHL.U32 R25, R24, 0x4, RZ ;  /* 0x0000000418197824 */ /* 0x008fe200078e00ff */
[----:B------:R-:W-:-:S04]  /*00c0*/  SHF.R.U32.HI R26, RZ, 0x2, R24 ;  /* 0x00000002ff1a7819 */ /* 0x000fc80000011618 */
[----:B------:R-:W-:Y:S02]  /*00d0*/  LOP3.LUT R0, R30, 0xc, R25, 0xf8, !PT ;  /* 0x0000000c1e007812 */ /* 0x000fe400078ef819 */
[----:B------:R-:W-:Y:S02]  /*00e0*/  SGXT.U32 R26, R26, 0x6 ;  /* 0x000000061a1a781a */ /* 0x000fe40000000000 */
[----:B------:R-:W-:Y:S02]  /*00f0*/  SHF.R.S32.HI R3, RZ, 0x1f, R0 ;  /* 0x0000001fff037819 */ /* 0x000fe40000011400 */
[----:B------:R-:W-:Y:S02]  /*0100*/  ISETP.GE.AND P0, PT, R0, 0x200, PT ;  /* 0x000002000000780c */ /* 0x000fe40003f06270 */
[----:B------:R-:W-:-:S05]  /*0110*/  LEA.HI R3, R3, R0, RZ, 0x7 ;  /* 0x0000000003037211 */ /* 0x000fca00078f38ff */
[C---:B------:R-:W-:Y:S01]  /*0120*/  IMAD.SHL.U32 R2, R3.reuse, 0x100, RZ ;  /* 0x0000010003027824 */ /* 0x040fe200078e00ff */
[----:B------:R-:W-:-:S04]  /*0130*/  LOP3.LUT R3, R3, 0xffffff80, RZ, 0xc0, !PT ;  /* 0xffffff8003037812 */ /* 0x000fc800078ec0ff */
[----:B------:R-:W-:-:S04]  /*0140*/  LOP3.LUT R2, R2, 0xffff8000, RZ, 0xc0, !PT ;  /* 0xffff800002027812 */ /* 0x000fc800078ec0ff */
[----:B------:R-:W-:Y:S02]  /*0150*/  IADD3 R5, R2, R0, -R3 ;  /* 0x0000000002057210 */ /* 0x000fe40007ffe803 */
[----:B----4-:R-:W-:-:S04]  /*0160*/  PRMT R3, R26, 0x6540, R29 ;  /* 0x000065401a037816 */ /* 0x010fc8000000001d */
[C---:B------:R-:W-:Y:S01]  /*0170*/  LOP3.LUT R0, R3.reuse, 0x40, RZ, 0xfc, !PT ;  /* 0x0000004003007812 */ /* 0x040fe200078efcff */
[C-C-:B------:R-:W-:Y:S01]  /*0180*/  IMAD R2, R3.reuse, 0x80, R5.reuse ;  /* 0x0000008003027824 */ /* 0x140fe200078e0205 */
[C---:B------:R-:W-:Y:S02]  /*0190*/  ISETP.LT.AND P2, PT, R3.reuse, 0x100, !P0 ;  /* 0x000001000300780c */ /* 0x040fe40004741270 */
[C---:B------:R-:W-:Y:S01]  /*01a0*/  ISETP.LT.AND P3, PT, R0.reuse, 0x100, !P0 ;  /* 0x000001000000780c */ /* 0x040fe20004761270 */
[----:B------:R-:W-:Y:S01]  /*01b0*/  IMAD R0, R0, 0x80, R5 ;  /* 0x0000008000007824 */ /* 0x000fe200078e0205 */
[C---:B------:R-:W-:Y:S01]  /*01c0*/  LOP3.LUT R4, R3.reuse, 0x80, RZ, 0xfc, !PT ;  /* 0x0000008003047812 */ /* 0x040fe200078efcff */
[--C-:B--2---:R-:W-:Y:S01]  /*01d0*/  IMAD.WIDE R32, R2, 0x4, R22.reuse ;  /* 0x0000000402207825 */ /* 0x104fe200078e0216 */
[----:B------:R-:W-:Y:S02]  /*01e0*/  LOP3.LUT R28, R3, 0xc0, RZ, 0xfc, !PT ;  /* 0x000000c0031c7812 */ /* 0x000fe400078efcff */
[----:B------:R-:W-:Y:S01]  /*01f0*/  ISETP.LT.AND P4, PT, R4, 0x100, !P0 ;  /* 0x000001000400780c */ /* 0x000fe20004781270 */
[----:B------:R-:W-:Y:S01]  /*0200*/  IMAD.WIDE R34, R0, 0x4, R22 ;  /* 0x0000000400227825 */ /* 0x000fe200078e0216 */
[----:B------:R-:W-:-:S03]  /*0210*/  ISETP.LT.AND P0, PT, R28, 0x100, !P0 ;  /* 0x000001001c00780c */ /* 0x000fc60004701270 */
[--C-:B------:R-:W-:Y:S01]  /*0220*/  IMAD R3, R4, 0x80, R5.reuse ;  /* 0x0000008004037824 */ /* 0x100fe200078e0205 */
[----:B------:R-:W2:Y:S01]  /*0230*/  @P2 LDG.E.EL.128 R12, desc[UR6][R32.64] ;  /* 0x00000006200c2981 */ /* 0x000ea2000c2e1d00 */
[----:B------:R-:W-:Y:S02]  /*0240*/  CS2R R16, SRZ ;  /* 0x0000000000107805 */ /* 0x000fe4000001ff00 */
[----:B------:R-:W-:Y:S01]  /*0250*/  CS2R R18, SRZ ;  /* 0x0000000000127805 */ /* 0x000fe2000001ff00 */
[----:B------:R-:W-:Y:S01]  /*0260*/  IMAD R28, R28, 0x80, R5 ;  /* 0x000000801c1c7824 */ /* 0x000fe200078e0205 */
[----:B------:R1:W3:Y:S01]  /*0270*/  @P3 LDG.E.EL.128 R8, desc[UR6][R34.64] ;  /* 0x0000000622083981 */ /* 0x0002e2000c2e1d00 */
[--C-:B------:R-:W-:Y:S01]  /*0280*/  IMAD.WIDE R20, R3, 0x4, R22.reuse ;  /* 0x0000000403147825 */ /* 0x100fe200078e0216 */
[----:B------:R-:W-:Y:S02]  /*0290*/  CS2R R4, SRZ ;  /* 0x0000000000047805 */ /* 0x000fe4000001ff00 */
[----:B------:R-:W-:Y:S01]  /*02a0*/  CS2R R6, SRZ ;  /* 0x0000000000067805 */ /* 0x000fe2000001ff00 */
[----:B------:R-:W-:Y:S01]  /*02b0*/  IMAD.WIDE R22, R28, 0x4, R22 ;  /* 0x000000041c167825 */ /* 0x000fe200078e0216 */
[----:B------:R4:W5:Y:S04]  /*02c0*/  @P4 LDG.E.EL.128 R16, desc[UR6][R20.64] ;  /* 0x0000000614104981 */ /* 0x000968000c2e1d00 */
[----:B------:R4:W3:Y:S01]  /*02d0*/  @P0 LDG.E.EL.128 R4, desc[UR6][R22.64] ;  /* 0x0000000616040981 */ /* 0x0008e2000c2e1d00 */
[----:B------:R-:W4:Y:S01]  /*02e0*/  S2UR UR5, SR_CgaCtaId ;  /* 0x00000000000579c3 */ /* 0x000f220000008800 */
[----:B------:R-:W-:Y:S01]  /*02f0*/  IMAD.SHL.U32 R27, R24, 0x400, RZ ;  /* 0x00000400181b7824 */ /* 0x000fe200078e00ff */
[----:B------:R-:W-:-:S04]  /*0300*/  UMOV UR4, 0x400 ;  /* 0x0000040000047882 */ /* 0x000fc80000000000 */
[----:B------:R-:W-:Y:S02]  /*0310*/  LOP3.LUT R27, R27, 0xc00, RZ, 0xc0, !PT ;  /* 0x00000c001b1b7812 */ /* 0x000fe400078ec0ff */
[----:B-1----:R-:W-:Y:S02]  /*0320*/  SHF.R.U32.HI R34, RZ, 0x8, R25 ;  /* 0x00000008ff227819 */ /* 0x002fe40000011619 */
[C---:B------:R-:W-:Y:S02]  /*0330*/  LOP3.LUT R32, R27.reuse, 0x100, RZ, 0xfc, !PT ;  /* 0x000001001b207812 */ /* 0x040fe400078efcff */
[C---:B----4-:R-:W-:Y:S02]  /*0340*/  LOP3.LUT R20, R27.reuse, 0x200, RZ, 0xfc, !PT ;  /* 0x000002001b147812 */ /* 0x050fe400078efcff */
[C---:B0-----:R-:W-:Y:S02]  /*0350*/  LOP3.LUT R22, R27.reuse, 0x300, RZ, 0xfc, !PT ;  /* 0x000003001b167812 */ /* 0x041fe400078efcff */
[----:B------:R-:W-:Y:S01]  /*0360*/  LOP3.LUT R26, R27, R26, RZ, 0xfc, !PT ;  /* 0x0000001a1b1a7212 */ /* 0x000fe200078efcff */
[----:B------:R-:W-:Y:S01]  /*0370*/  UPRMT UR4, UR5, 0x654, UR4 ;  /* 0x0000065405047896 */ /* 0x000fe20008000004 */
[----:B------:R-:W-:-:S05]  /*0380*/  SGXT.U32 R34, R34, 0x2 ;  /* 0x000000022222781a */ /* 0x000fca0000000000 */
[----:B------:R-:W-:Y:S02]  /*0390*/  LEA.HI R31, R27, UR4, RZ, 0x1a ;  /* 0x000000041b1f7c11 */ /* 0x000fe4000f8fd0ff */
[----:B------:R-:W-:Y:S02]  /*03a0*/  LEA.HI R21, R32, UR4, RZ, 0x1a ;  /* 0x0000000420157c11 */ /* 0x000fe4000f8fd0ff */
[----:B------:R-:W-:Y:S02]  /*03b0*/  LEA.HI R23, R20, UR4, RZ, 0x1a ;  /* 0x0000000414177c11 */ /* 0x000fe4000f8fd0ff */
[----:B------:R-:W-:Y:S01]  /*03c0*/  LEA.HI R33, R22, UR4, RZ, 0x1a ;  /* 0x0000000416217c11 */ /* 0x000fe2000f8fd0ff */
[----:B------:R-:W-:Y:S01]  /*03d0*/  IMAD R27, R26, 0x4, R31 ;  /* 0x000000041a1b7824 */ /* 0x000fe200078e021f */
[----:B------:R-:W-:Y:S02]  /*03e0*/  LOP3.LUT R20, R34, 0x3fc, R25, 0xf8, !PT ;  /* 0x000003fc22147812 */ /* 0x000fe400078ef819 */
[----:B------:R-:W-:Y:S01]  /*03f0*/  LEA R22, R34, UR4, 0x2 ;  /* 0x0000000422167c11 */ /* 0x000fe2000f8e10ff */
[----:B------:R-:W-:-:S02]  /*0400*/  IMAD R34, R26, 0x4, R21 ;  /* 0x000000041a227824 */ /* 0x000fc400078e0215 */
[C---:B------:R-:W-:Y:S02]  /*0410*/  IMAD R35, R26.reuse, 0x4, R23 ;  /* 0x000000041a237824 */ /* 0x040fe400078e0217 */
[----:B------:R-:W-:Y:S01]  /*0420*/  IMAD R26, R26, 0x4, R33 ;  /* 0x000000041a1a7824 */ /* 0x000fe200078e0221 */
[----:B------:R-:W-:Y:S01]  /*0430*/  LOP3.LUT R31, R25, 0x3fc, RZ, 0xc0, !PT ;  /* 0x000003fc191f7812 */ /* 0x000fe200078ec0ff */
[----:B------:R-:W0:Y:S01]  /*0440*/  LDC.64 R32, c[0x0][0x218] ;  /* 0x00008600ff207b82 */ /* 0x000e220000000a00 */
[----:B------:R-:W-:Y:S02]  /*0450*/  LEA R20, R20, UR4, 0x2 ;  /* 0x0000000414147c11 */ /* 0x000fe4000f8e10ff */
[----:B------:R-:W-:Y:S01]  /*0460*/  SHF.R.U32.HI R37, RZ, 0x6, R24 ;  /* 0x00000006ff257819 */ /* 0x000fe20000011618 */
[----:B------:R-:W-:Y:S01]  /*0470*/  IMAD R36, R31, 0x4, R22 ;  /* 0x000000041f247824 */ /* 0x000fe200078e0216 */
[----:B------:R-:W-:-:S04]  /*0480*/  LOP3.LUT R24, R25, 0xfc, RZ, 0xc0, !PT ;  /* 0x000000fc19187812 */ /* 0x000fc800078ec0ff */
[----:B------:R-:W-:Y:S02]  /*0490*/  PRMT R29, R24, 0x6540, R29 ;  /* 0x00006540181d7816 */ /* 0x000fe4000000001d */
[----:B------:R-:W-:-:S04]  /*04a0*/  LOP3.LUT R24, R31, 0x400, RZ, 0xfc, !PT ;  /* 0x000004001f187812 */ /* 0x000fc800078efcff */
[----:B------:R-:W-:-:S04]  /*04b0*/  SHF.R.U32.HI R24, RZ, 0x6, R24 ;  /* 0x00000006ff187819 */ /* 0x000fc80000011618 */
[----:B------:R-:W-:Y:S02]  /*04c0*/  LOP3.LUT R24, R24, 0x1c, RZ, 0xc0, !PT ;  /* 0x0000001c18187812 */ /* 0x000fe400078ec0ff */
[----:B------:R-:W-:-:S03]  /*04d0*/  SGXT.U32 R25, R37, 0x2 ;  /* 0x000000022519781a */ /* 0x000fc60000000000 */
[----:B------:R-:W-:Y:S01]  /*04e0*/  VIADD R24, R24, UR4 ;  /* 0x0000000418187c36 */ /* 0x000fe20008000000 */
[----:B------:R-:W-:Y:S02]  /*04f0*/  LOP3.LUT R30, R30, R25, RZ, 0xfc, !PT ;  /* 0x000000191e1e7212 */ /* 0x000fe400078efcff */
[----:B------:R-:W-:-:S04]  /*0500*/  ISETP.GE.AND P1, PT, R29, 0x100, PT ;  /* 0x000001001d00780c */ /* 0x000fc80003f26270 */
[----:B------:R-:W-:Y:S02]  /*0510*/  ISETP.LT.AND P5, PT, R30, 0x200, !P1 ;  /* 0x000002001e00780c */ /* 0x000fe40004fa1270 */
[----:B------:R-:W-:-:S04]  /*0520*/  LOP3.LUT R37, R31, 0x800, RZ, 0xfc, !PT ;  /* 0x000008001f257812 */ /* 0x000fc800078efcff */
[----:B------:R-:W-:Y:S01]  /*0530*/  SHF.R.U32.HI R37, RZ, 0x6, R37 ;  /* 0x00000006ff257819 */ /* 0x000fe20000011625 */
[----:B--2---:R-:W-:Y:S04]  /*0540*/  STS [R27], R12 ;  /* 0x0000000c1b007388 */ /* 0x004fe80000000800 */
[----:B------:R-:W-:Y:S04]  /*0550*/  STS [R34+0x400], R13 ;  /* 0x0004000d22007388 */ /* 0x000fe80000000800 */
[----:B------:R-:W-:Y:S04]  /*0560*/  STS [R35+0x800], R14 ;  /* 0x0008000e23007388 */ /* 0x000fe80000000800 */
[----:B------:R-:W-:Y:S04]  /*0570*/  STS [R26+0xc00], R15 ;  /* 0x000c000f1a007388 */ /* 0x000fe80000000800 */
[----:B---3--:R-:W-:Y:S04]  /*0580*/  STS [R27+0x100], R8 ;  /* 0x000100081b007388 */ /* 0x008fe80000000800 */
[----:B------:R-:W-:Y:S04]  /*0590*/  STS [R34+0x500], R9 ;  /* 0x0005000922007388 */ /* 0x000fe80000000800 */
[----:B------:R-:W-:Y:S04]  /*05a0*/  STS [R35+0x900], R10 ;  /* 0x0009000a23007388 */ /* 0x000fe80000000800 */
[----:B------:R-:W-:Y:S04]  /*05b0*/  STS [R26+0xd00], R11 ;  /* 0x000d000b1a007388 */ /* 0x000fe80000000800 */
[----:B-----5:R-:W-:Y:S04]  /*05c0*/  STS [R27+0x200], R16 ;  /* 0x000200101b007388 */ /* 0x020fe80000000800 */
[----:B------:R-:W-:Y:S04]  /*05d0*/  STS [R34+0x600], R17 ;  /* 0x0006001122007388 */ /* 0x000fe80000000800 */
[----:B------:R-:W-:Y:S04]  /*05e0*/  STS [R35+0xa00], R18 ;  /* 0x000a001223007388 */ /* 0x000fe80000000800 */
[----:B------:R-:W-:Y:S04]  /*05f0*/  STS [R26+0xe00], R19 ;  /* 0x000e00131a007388 */ /* 0x000fe80000000800 */
[----:B------:R1:W-:Y:S04]  /*0600*/  STS [R27+0x300], R4 ;  /* 0x000300041b007388 */ /* 0x0003e80000000800 */
[----:B------:R-:W-:Y:S04]  /*0610*/  STS [R34+0x700], R5 ;  /* 0x0007000522007388 */ /* 0x000fe80000000800 */
[----:B------:R2:W-:Y:S04]  /*0620*/  STS [R35+0xb00], R6 ;  /* 0x000b000623007388 */ /* 0x0005e80000000800 */
[----:B------:R-:W-:Y:S01]  /*0630*/  STS [R26+0xf00], R7 ;  /* 0x000f00071a007388 */ /* 0x000fe20000000800 */
[----:B------:R-:W-:Y:S01]  /*0640*/  BAR.SYNC.DEFER_BLOCKING 0x0 ;  /* 0x0000000000007b1d */ /* 0x000fe20000010000 */
[----:B-1----:R-:W-:-:S05]  /*0650*/  IMAD R27, R31, 0x4, R24 ;  /* 0x000000041f1b7824 */ /* 0x002fca00078e0218 */
[----:B------:R-:W-:Y:S04]  /*0660*/  LDS R20, [R20] ;  /* 0x0000000014147984 */ /* 0x000fe80000000800 */
[----:B------:R-:W-:Y:S04]  /*0670*/  LDS R21, [R36+0x4] ;  /* 0x0000040024157984 */ /* 0x000fe80000000800 */
[----:B------:R-:W-:Y:S04]  /*0680*/  LDS R22, [R36+0x8] ;  /* 0x0000080024167984 */ /* 0x000fe80000000800 */
[----:B------:R1:W3:Y:S04]  /*0690*/  LDS R23, [R36+0xc] ;  /* 0x00000c0024177984 */ /* 0x0002e80000000800 */
[----:B------:R-:W-:Y:S04]  /*06a0*/  LDS R24, [R27+0x1000] ;  /* 0x001000001b187984 */ /* 0x000fe80000000800 */
[----:B------:R-:W-:Y:S04]  /*06b0*/  LDS R25, [R27+0x1004] ;  /* 0x001004001b197984 */ /* 0x000fe80000000800 */
[----:B------:R-:W-:Y:S04]  /*06c0*/  LDS R26, [R27+0x1008] ;  /* 0x001008001b1a7984 */ /* 0x000fe80000000800 */
[----:B------:R-:W4:Y:S01]  /*06d0*/  LDS R27, [R27+0x100c] ;  /* 0x00100c001b1b7984 */ /* 0x000f220000000800 */
[C---:B--2---:R-:W-:Y:S01]  /*06e0*/  IMAD R35, R30.reuse, 0x100, R29 ;  /* 0x000001001e237824 */ /* 0x044fe200078e021d */
[----:B-1----:R-:W-:-:S03]  /*06f0*/  LOP3.LUT R36, R30, 0x4, RZ, 0xfc, !PT ;  /* 0x000000041e247812 */ /* 0x002fc600078efcff */
[----:B0-----:R-:W-:-:S05]  /*0700*/  IMAD.WIDE R34, R35, 0x4, R32 ;  /* 0x0000000423227825 */ /* 0x001fca00078e0220 */
[----:B---3--:R0:W-:Y:S01]  /*0710*/  @P5 STG.E.128 desc[UR6][R34.64], R20 ;  /* 0x0000001422005986 */ /* 0x0081e2000c101d06 */
[C---:B------:R-:W-:Y:S02]  /*0720*/  ISETP.LT.AND P5, PT, R36.reuse, 0x200, !P1 ;  /* 0x000002002400780c */ /* 0x040fe40004fa1270 */
[----:B0-----:R-:W-:Y:S01]  /*0730*/  LOP3.LUT R20, R37, 0x2c, RZ, 0xc0, !PT ;  /* 0x0000002c25147812 */ /* 0x001fe200078ec0ff */
[----:B------:R-:W-:Y:S01]  /*0740*/  IMAD R37, R36, 0x100, R29 ;  /* 0x0000010024257824 */ /* 0x000fe200078e021d */
[----:B------:R-:W-:-:S04]  /*0750*/  LOP3.LUT R36, R31, 0xc00, RZ, 0xfc, !PT ;  /* 0x00000c001f247812 */ /* 0x000fc800078efcff */
[----:B------:R-:W-:Y:S01]  /*0760*/  SHF.R.U32.HI R36, RZ, 0x6, R36 ;  /* 0x00000006ff247819 */ /* 0x000fe20000011624 */
[----:B------:R-:W-:-:S03]  /*0770*/  VIADD R20, R20, UR4 ;  /* 0x0000000414147c36 */ /* 0x000fc60008000000 */
[----:B------:R-:W-:Y:S01]  /*0780*/  LOP3.LUT R36, R36, 0x3c, RZ, 0xc0, !PT ;  /* 0x0000003c24247812 */ /* 0x000fe200078ec0ff */
[----:B------:R-:W-:-:S04]  /*0790*/  IMAD.WIDE R34, R37, 0x4, R32 ;  /* 0x0000000425227825 */ /* 0x000fc800078e0220 */
[----:B------:R-:W-:Y:S02]  /*07a0*/  IMAD R37, R31, 0x4, R20 ;  /* 0x000000041f257824 */ /* 0x000fe400078e0214 */
[----:B------:R-:W-:-:S03]  /*07b0*/  VIADD R36, R36, UR4 ;  /* 0x0000000424247c36 */ /* 0x000fc60008000000 */
[----:B------:R-:W-:Y:S01]  /*07c0*/  LDS R20, [R37+0x2000] ;  /* 0x0020000025147984 */ /* 0x000fe20000000800 */
[----:B------:R-:W-:-:S03]  /*07d0*/  IMAD R31, R31, 0x4, R36 ;  /* 0x000000041f1f7824 */ /* 0x000fc600078e0224 */
[----:B------:R-:W-:Y:S04]  /*07e0*/  LDS R21, [R37+0x2004] ;  /* 0x0020040025157984 */ /* 0x000fe80000000800 */
[----:B------:R-:W-:Y:S04]  /*07f0*/  LDS R22, [R37+0x2008] ;  /* 0x0020080025167984 */ /* 0x000fe80000000800 */
[----:B------:R-:W0:Y:S04]  /*0800*/  LDS R23, [R37+0x200c] ;  /* 0x00200c0025177984 */ /* 0x000e280000000800 */
[----:B----4-:R1:W-:Y:S04]  /*0810*/  @P5 STG.E.128 desc[UR6][R34.64], R24 ;  /* 0x0000001822005986 */ /* 0x0103e8000c101d06 */
[----:B------:R-:W-:Y:S04]  /*0820*/  LDS R24, [R31+0x3000] ;  /* 0x003000001f187984 */ /* 0x000fe80000000800 */
[----:B------:R-:W-:Y:S04]  /*0830*/  LDS R25, [R31+0x3004] ;  /* 0x003004001f197984 */ /* 0x000fe80000000800 */
[----:B------:R-:W-:Y:S04]  /*0840*/  LDS R26, [R31+0x3008] ;  /* 0x003008001f1a7984 */ /* 0x000fe80000000800 */
[----:B------:R2:W3:Y:S01]  /*0850*/  LDS R27, [R31+0x300c] ;  /* 0x00300c001f1b7984 */ /* 0x0004e20000000800 */
[----:B------:R-:W-:-:S04]  /*0860*/  LOP3.LUT R36, R30, 0x8, RZ, 0xfc, !PT ;  /* 0x000000081e247812 */ /* 0x000fc800078efcff */
[C---:B------:R-:W-:Y:S01]  /*0870*/  ISETP.LT.AND P5, PT, R36.reuse, 0x200, !P1 ;  /* 0x000002002400780c */ /* 0x040fe20004fa1270 */
[----:B-1----:R-:W-:Y:S02]  /*0880*/  IMAD R35, R36, 0x100, R29 ;  /* 0x0000010024237824 */ /* 0x002fe400078e021d */
[----:B------:R-:W2:Y:S01]  /*0890*/  LDC.64 R36, c[0x0][0x220] ;  /* 0x00008800ff247b82 */ /* 0x000ea20000000a00 */
[----:B------:R-:W-:-:S04]  /*08a0*/  LOP3.LUT R30, R30, 0xc, RZ, 0xfc, !PT ;  /* 0x0000000c1e1e7812 */ /* 0x000fc800078efcff */
[----:B------:R-:W-:Y:S01]  /*08b0*/  ISETP.LT.AND P1, PT, R30, 0x200, !P1 ;  /* 0x000002001e00780c */ /* 0x000fe20004f21270 */
[----:B------:R-:W-:-:S04]  /*08c0*/  IMAD.WIDE R34, R35, 0x4, R32 ;  /* 0x0000000423227825 */ /* 0x000fc800078e0220 */
[----:B------:R-:W-:Y:S01]  /*08d0*/  IMAD R29, R30, 0x100, R29 ;  /* 0x000001001e1d7824 */ /* 0x000fe200078e021d */
[----:B0-----:R0:W-:Y:S03]  /*08e0*/  @P5 STG.E.128 desc[UR6][R34.64], R20 ;  /* 0x0000001422005986 */ /* 0x0011e6000c101d06 */
[----:B------:R-:W-:-:S04]  /*08f0*/  IMAD.WIDE R32, R29, 0x4, R32 ;  /* 0x000000041d207825 */ /* 0x000fc800078e0220 */
[----:B--2---:R-:W-:-:S04]  /*0900*/  IMAD.WIDE R30, R2, 0x4, R36 ;  /* 0x00000004021e7825 */ /* 0x004fc800078e0224 */
[----:B------:R-:W-:-:S04]  /*0910*/  IMAD.WIDE R2, R3, 0x4, R36 ;  /* 0x0000000403027825 */ /* 0x000fc800078e0224 */
[--C-:B0-----:R-:W-:Y:S01]  /*0920*/  IMAD.WIDE R34, R0, 0x4, R36.reuse ;  /* 0x0000000400227825 */ /* 0x101fe200078e0224 */
[----:B---3--:R0:W-:Y:S04]  /*0930*/  @P1 STG.E.128 desc[UR6][R32.64], R24 ;  /* 0x0000001820001986 */ /* 0x0081e8000c101d06 */
[----:B------:R0:W-:Y:S04]  /*0940*/  @P2 STG.E.128 desc[UR6][R30.64], R12 ;  /* 0x0000000c1e002986 */ /* 0x0001e8000c101d06 */
[----:B------:R0:W-:Y:S01]  /*0950*/  @P3 STG.E.128 desc[UR6][R34.64], R8 ;  /* 0x0000000822003986 */ /* 0x0001e2000c101d06 */
[----:B------:R-:W-:-:S03]  /*0960*/  IMAD.WIDE R28, R28, 0x4, R36 ;  /* 0x000000041c1c7825 */ /* 0x000fc600078e0224 */
[----:B------:R0:W-:Y:S02]  /*0970*/  @P4 STG.E.128 desc[UR6][R2.64], R16 ;  /* 0x0000001002004986 */ /* 0x0001e4000c101d06 */
[----:B0-----:R-:W-:Y:S05]  /*0980*/  @!P0 EXIT ;  /* 0x000000000000894d */ /* 0x001fea0003800000 */
[----:B------:R-:W-:Y:S01]  /*0990*/  STG.E.128 desc[UR6][R28.64], R4 ;  /* 0x000000041c007986 */ /* 0x000fe2000c101d06 */
[----:B------:R-:W-:Y:S05]  /*09a0*/  EXIT ;  /* 0x000000000000794d */ /* 0x000fea0003800000 */
.L_x_0:
[----:B------:R-:W-:-:S00]  /*09b0*/  BRA `(.L_x_0) ;  /* 0xfffffffc00fc7947 */ /* 0x000fc0000383ffff */
[----:B------:R-:W-:-:S00]  /*09c0*/  NOP ;  /* 0x0000000000007918 */ /* 0x000fc00000000000 */
        /* <DEDUP_REMOVED lines=11> */
.L_x_1:


//--------------------- .nv.shared.triton_poi_fused_convolution_8 --------------------------
	.section	.nv.shared.triton_poi_fused_convolution_8,"aw",@nobits
	.sectionflags	@""
	.align	16
	.zero		1024


//--------------------- .nv.constant0.triton_poi_fused_convolution_8 --------------------------
	.section	.nv.constant0.triton_poi_fused_convolution_8,"a",@progbits
	.sectionflags	@""
	.align	4
.nv.constant0.triton_poi_fused_convolution_8:
	.zero		560
